//
// Generated by NVIDIA NVVM Compiler
//
// Compiler Build ID: CL-36424714
// Cuda compilation tools, release 13.0, V13.0.88
// Based on NVVM 20.0.0
//

.version 9.0
.target sm_100
.address_size 64

	// .globl	_Z5hellov
.extern .func  (.param .b32 func_retval0) vprintf
(
	.param .b64 vprintf_param_0,
	.param .b64 vprintf_param_1
)
;
.global .align 1 .b8 $str[23] = {72, 101, 108, 108, 111, 32, 87, 111, 114, 108, 100, 32, 102, 114, 111, 109, 32, 71, 80, 85, 33, 10};

.visible .entry _Z5hellov()
{
	.reg .b32 	%r<3>;
	.reg .b64 	%rd<3>;

	mov.u64 	%rd1, $str;
	cvta.global.u64 	%rd2, %rd1;
	{ // callseq 0, 0
	.param .b64 param0;
	st.param.b64 	[param0], %rd2;
	.param .b64 param1;
	st.param.b64 	[param1], 0;
	.param .b32 retval0;
	call.uni (retval0), 
	vprintf, 
	(
	param0, 
	param1
	);
	ld.param.b32 	%r1, [retval0];
	} // callseq 0
	ret;

}


// ===== COMPILED SASS (sm_100) =====

	.target	sm_100

	.elftype	@"ET_EXEC"


//--------------------- .note.nv.tkinfo           --------------------------
	.section	.note.nv.tkinfo,"",@"SHT_NOTE"
	.sectionflags	@"SHF_NOTE_NV_TKINFO"
	.tkinfo
        /*0018*/ 	.word	0x00000002
        /*0030*/ 	.string	""
        /*0030*/ 	.string	"ptxas"
        /*0030*/ 	.string	"Cuda compilation tools, release 13.0, V13.0.88"
        /*0030*/ 	.string	"Build cuda_13.0.r13.0/compiler.36424714_0"
        /*0030*/ 	.string	"-arch sm_100 -m 64 "



//--------------------- .note.nv.cuinfo           --------------------------
	.section	.note.nv.cuinfo,"",@"SHT_NOTE"
	.sectionflags	@"SHF_NOTE_NV_CUINFO"
        /*0018*/ 	.short	0x0002
        /*001a*/ 	.short	0x0064
        /*001c*/ 	.short	0x0082
	.zero		2


//--------------------- .nv.info                  --------------------------
	.section	.nv.info,"",@"SHT_CUDA_INFO"
	.align	4


	//----- nvinfo : EIATTR_REGCOUNT
	.align		4
        /*0000*/ 	.byte	0x04, 0x2f
        /*0002*/ 	.short	(.L_2 - .L_1)
	.align		4
.L_1:
        /*0004*/ 	.word	index@(_Z5hellov)
        /*0008*/ 	.word	0x00000018


	//----- nvinfo : EIATTR_FRAME_SIZE
	.align		4
.L_2:
        /*000c*/ 	.byte	0x04, 0x11
        /*000e*/ 	.short	(.L_4 - .L_3)
	.align		4
.L_3:
        /*0010*/ 	.word	index@(_Z5hellov)
        /*0014*/ 	.word	0x00000000


	//----- nvinfo : EIATTR_MIN_STACK_SIZE
	.align		4
.L_4:
        /*0018*/ 	.byte	0x04, 0x12
        /*001a*/ 	.short	(.L_6 - .L_5)
	.align		4
.L_5:
        /*001c*/ 	.word	index@(_Z5hellov)
        /*0020*/ 	.word	0x00000000
.L_6:


//--------------------- .nv.compat                --------------------------
	.section	.nv.compat,"",@"SHT_CUDA_COMPAT_INFO"
	.align	4
        /*0000*/ 	.byte	0x02, 0x09, 0x00, 0x00, 0x02, 0x02, 0x01, 0x00, 0x02, 0x05, 0x05, 0x00, 0x03, 0x07, 0x01, 0x01
        /*0010*/ 	.byte	0x02, 0x03, 0x00, 0x00, 0x02, 0x06, 0x01, 0x00, 0x04, 0x0b, 0x08, 0x00, 0x09, 0x00, 0x00, 0x00
        /*0020*/ 	.byte	0x00, 0x00, 0x00, 0x00


//--------------------- .nv.info._Z5hellov        --------------------------
	.section	.nv.info._Z5hellov,"",@"SHT_CUDA_INFO"
	.sectionflags	@""
	.align	4


	//----- nvinfo : EIATTR_CUDA_API_VERSION
	.align		4
        /*0000*/ 	.byte	0x04, 0x37
        /*0002*/ 	.short	(.L_8 - .L_7)
.L_7:
        /*0004*/ 	.word	0x00000082


	//----- nvinfo : EIATTR_SPARSE_MMA_MASK
	.align		4
.L_8:
        /*0008*/ 	.byte	0x03, 0x50
        /*000a*/ 	.short	0x0000


	//----- nvinfo : EIATTR_MAXREG_COUNT
	.align		4
        /*000c*/ 	.byte	0x03, 0x1b
        /*000e*/ 	.short	0x00ff


	//----- nvinfo : EIATTR_EXTERNS
	.align		4
        /*0010*/ 	.byte	0x04, 0x0f
        /*0012*/ 	.short	(.L_10 - .L_9)


	//   ....[0]....
	.align		4
.L_9:
        /*0014*/ 	.word	index@(vprintf)


	//----- nvinfo : EIATTR_MERCURY_ISA_VERSION
	.align		4
.L_10:
        /*0018*/ 	.byte	0x03, 0x5f
        /*001a*/ 	.short	0x0101


	//----- nvinfo : EIATTR_VRC_CTA_INIT_COUNT
	.align		4
        /*001c*/ 	.byte	0x02, 0x4a
	.zero		1
	.zero		1


	//----- nvinfo : EIATTR_SYSCALL_OFFSETS
	.align		4
        /*0020*/ 	.byte	0x04, 0x46
        /*0022*/ 	.short	(.L_12 - .L_11)


	//   ....[0]....
.L_11:
        /*0024*/ 	.word	0x00000080


	//----- nvinfo : EIATTR_EXIT_INSTR_OFFSETS
	.align		4
.L_12:
        /*0028*/ 	.byte	0x04, 0x1c
        /*002a*/ 	.short	(.L_14 - .L_13)


	//   ....[0]....
.L_13:
        /*002c*/ 	.word	0x00000090


	//----- nvinfo : EIATTR_SW_WAR
	.align		4
.L_14:
        /*0030*/ 	.byte	0x04, 0x36
        /*0032*/ 	.short	(.L_16 - .L_15)
.L_15:
        /*0034*/ 	.word	0x00000008
.L_16:


//--------------------- .nv.callgraph             --------------------------
	.section	.nv.callgraph,"",@"SHT_CUDA_CALLGRAPH"
	.align	4
	.sectionentsize	8
	.align		4
        /*0000*/ 	.word	0x00000000
	.align		4
        /*0004*/ 	.word	0xffffffff
	.align		4
        /*0008*/ 	.word	index@(_Z5hellov)
	.align		4
        /*000c*/ 	.word	index@(vprintf)
	.align		4
        /*0010*/ 	.word	0x00000000
	.align		4
        /*0014*/ 	.word	0xfffffffe
	.align		4
        /*0018*/ 	.word	0x00000000
	.align		4
        /*001c*/ 	.word	0xfffffffd
	.align		4
        /*0020*/ 	.word	0x00000000
	.align		4
        /*0024*/ 	.word	0xfffffffc


//--------------------- .nv.constant4             --------------------------
	.section	.nv.constant4,"a",@progbits
	.align	8
	.align		8
.nv.constant4:
        /*0000*/ 	.dword	vprintf
	.align		8
        /*0008*/ 	.dword	$str


//--------------------- .text._Z5hellov           --------------------------
	.section	.text._Z5hellov,"ax",@progbits
	.align	128
        .global         _Z5hellov
        .type           _Z5hellov,@function
        .size           _Z5hellov,(.L_x_2 - _Z5hellov)
        .other          _Z5hellov,@"STO_CUDA_ENTRY STV_DEFAULT"
_Z5hellov:
.text._Z5hellov:
[----:B------:R-:W0:Y:S01]  /*0000*/  LDC R1, c[0x0][0x37c] ;  /* 0x0000df00ff017b82 */ /* 0x000e220000000800 */
[----:B------:R-:W-:Y:S01]  /*0010*/  MOV R0, 0x0 ;  /* 0x0000000000007802 */ /* 0x000fe20000000f00 */
[----:B------:R-:W1:Y:S01]  /*0020*/  LDCU.64 UR4, c[0x4][0x8] ;  /* 0x01000100ff0477ac */ /* 0x000e620008000a00 */
[----:B------:R-:W-:-:S05]  /*0030*/  CS2R R6, SRZ ;  /* 0x0000000000067805 */ /* 0x000fca000001ff00 */
[----:B------:R2:W3:Y:S01]  /*0040*/  LDC.64 R2, c[0x4][R0] ;  /* 0x0100000000027b82 */ /* 0x0004e20000000a00 */
[----:B-1----:R-:W-:Y:S02]  /*0050*/  IMAD.U32 R4, RZ, RZ, UR4 ;  /* 0x00000004ff047e24 */ /* 0x002fe4000f8e00ff */
[----:B--2---:R-:W-:-:S07]  /*0060*/  IMAD.U32 R5, RZ, RZ, UR5 ;  /* 0x00000005ff057e24 */ /* 0x004fce000f8e00ff */
[----:B------:R-:W-:-:S07]  /*0070*/  LEPC R20, `(.L_x_0) ;  /* 0x000000001014794e */ /* 0x000fce0000000000 */
[----:B0--3--:R-:W-:Y:S05]  /*0080*/  CALL.ABS.NOINC R2 ;  /* 0x0000000002007343 */ /* 0x009fea0003c00000 */
.L_x_0:
[----:B------:R-:W-:Y:S05]  /*0090*/  EXIT ;  /* 0x000000000000794d */ /* 0x000fea0003800000 */
.L_x_1:
[----:B------:R-:W-:-:S00]  /*00a0*/  BRA `(.L_x_1) ;  /* 0xfffffffc00fc7947 */ /* 0x000fc0000383ffff */
[----:B------:R-:W-:-:S00]  /*00b0*/  NOP ;  /* 0x0000000000007918 */ /* 0x000fc00000000000 */
        /* <DEDUP_REMOVED lines=12> */
.L_x_2:


//--------------------- .nv.global.init           --------------------------
	.section	.nv.global.init,"aw",@progbits
.nv.global.init:
	.type		$str,@object
	.size		$str,(.L_0 - $str)
$str:
        /*0000*/ 	.byte	0x48, 0x65, 0x6c, 0x6c, 0x6f, 0x20, 0x57, 0x6f, 0x72, 0x6c, 0x64, 0x20, 0x66, 0x72, 0x6f, 0x6d
        /*0010*/ 	.byte	0x20, 0x47, 0x50, 0x55, 0x21, 0x0a, 0x00
.L_0:


//--------------------- .nv.shared.reserved.0     --------------------------
	.section	.nv.shared.reserved.0,"aw",@nobits
	.weak		__nv_reservedSMEM_offset_0_alias
	.size		__nv_reservedSMEM_offset_0_alias, 0, 64
	.other		__nv_reservedSMEM_offset_0_alias,@"STO_CUDA_RESERVED_SHARED STV_DEFAULT"
__nv_reservedSMEM_offset_0_alias:
	.zero		0
	.zero		64


//--------------------- .nv.constant0._Z5hellov   --------------------------
	.section	.nv.constant0._Z5hellov,"a",@progbits
	.sectionflags	@""
	.align	4
.nv.constant0._Z5hellov:
	.zero		896


//--------------------- SYMBOLS --------------------------

	.type		.nv.reservedSmem.offset0,@object
	.size		.nv.reservedSmem.offset0,0x4
	.type		vprintf,@function
